	.headerflags	@"EF_CUDA_TEXMODE_UNIFIED EF_CUDA_64BIT_ADDRESS EF_CUDA_ACCELERATORS EF_CUDA_SM90 EF_CUDA_VIRTUAL_SM(EF_CUDA_SM90)"
	.elftype	@"ET_EXEC"


//--------------------- .nv.info                  --------------------------
	.section	.nv.info,"",@"SHT_CUDA_INFO"
	.align	4


	//----- nvinfo : EIATTR_REGCOUNT
	.align		4
        /*0000*/ 	.byte	0x04, 0x2f
        /*0002*/ 	.short	(.L_1 - .L_0)
	.align		4
.L_0:
        /*0004*/ 	.word	index@(triton_poi_fused_clone_0)
        /*0008*/ 	.word	0x0000000f


	//----- nvinfo : EIATTR_MIN_STACK_SIZE
	.align		4
.L_1:
        /*000c*/ 	.byte	0x04, 0x12
        /*000e*/ 	.short	(.L_3 - .L_2)
	.align		4
.L_2:
        /*0010*/ 	.word	index@(triton_poi_fused_clone_0)
        /*0014*/ 	.word	0x00000000


	//----- nvinfo : EIATTR_FRAME_SIZE
	.align		4
.L_3:
        /*0018*/ 	.byte	0x04, 0x11
        /*001a*/ 	.short	(.L_5 - .L_4)
	.align		4
.L_4:
        /*001c*/ 	.word	index@(triton_poi_fused_clone_0)
        /*0020*/ 	.word	0x00000000


	//----- nvinfo : EIATTR_MIN_STACK_SIZE
	.align		4
.L_5:
        /*0024*/ 	.byte	0x04, 0x12
        /*0026*/ 	.short	(.L_7 - .L_6)
	.align		4
.L_6:
        /*0028*/ 	.word	index@(triton_poi_fused_clone_0)
        /*002c*/ 	.word	0x00000000
.L_7:


//--------------------- .nv.info.triton_poi_fused_clone_0 --------------------------
	.section	.nv.info.triton_poi_fused_clone_0,"",@"SHT_CUDA_INFO"
	.sectionflags	@""
	.align	4


	//----- nvinfo : EIATTR_CUDA_API_VERSION
	.align		4
        /*0000*/ 	.byte	0x04, 0x37
        /*0002*/ 	.short	(.L_9 - .L_8)
.L_8:
        /*0004*/ 	.word	0x0000007c


	//----- nvinfo : EIATTR_KPARAM_INFO
	.align		4
.L_9:
        /*0008*/ 	.byte	0x04, 0x17
        /*000a*/ 	.short	(.L_11 - .L_10)
.L_10:
        /*000c*/ 	.word	0x00000000
        /*0010*/ 	.short	0x0003
        /*0012*/ 	.short	0x0018
        /*0014*/ 	.byte	0x00, 0xf0, 0x11, 0x00


	//----- nvinfo : EIATTR_KPARAM_INFO
	.align		4
.L_11:
        /*0018*/ 	.byte	0x04, 0x17
        /*001a*/ 	.short	(.L_13 - .L_12)
.L_12:
        /*001c*/ 	.word	0x00000000
        /*0020*/ 	.short	0x0002
        /*0022*/ 	.short	0x0010
        /*0024*/ 	.byte	0x00, 0xf4, 0x21, 0x00


	//----- nvinfo : EIATTR_KPARAM_INFO
	.align		4
.L_13:
        /*0028*/ 	.byte	0x04, 0x17
        /*002a*/ 	.short	(.L_15 - .L_14)
.L_14:
        /*002c*/ 	.word	0x00000000
        /*0030*/ 	.short	0x0001
        /*0032*/ 	.short	0x0008
        /*0034*/ 	.byte	0x00, 0xf4, 0x21, 0x00


	//----- nvinfo : EIATTR_KPARAM_INFO
	.align		4
.L_15:
        /*0038*/ 	.byte	0x04, 0x17
        /*003a*/ 	.short	(.L_17 - .L_16)
.L_16:
        /*003c*/ 	.word	0x00000000
        /*0040*/ 	.short	0x0000
        /*0042*/ 	.short	0x0000
        /*0044*/ 	.byte	0x00, 0xf4, 0x21, 0x00


	//----- nvinfo : EIATTR_SPARSE_MMA_MASK
	.align		4
.L_17:
        /*0048*/ 	.byte	0x03, 0x50
        /*004a*/ 	.short	0x0000


	//----- nvinfo : EIATTR_MAXREG_COUNT
	.align		4
        /*004c*/ 	.byte	0x03, 0x1b
        /*004e*/ 	.short	0x00ff


	//----- nvinfo : EIATTR_EXIT_INSTR_OFFSETS
	.align		4
        /*0050*/ 	.byte	0x04, 0x1c
        /*0052*/ 	.short	(.L_19 - .L_18)


	//   ....[0]....
.L_18:
        /*0054*/ 	.word	0x00000230


	//   ....[1]....
        /*0058*/ 	.word	0x00000250


	//----- nvinfo : EIATTR_REQNTID
	.align		4
.L_19:
        /*005c*/ 	.byte	0x04, 0x10
        /*005e*/ 	.short	(.L_21 - .L_20)
.L_20:
        /*0060*/ 	.word	0x00000080
        /*0064*/ 	.word	0x00000001
        /*0068*/ 	.word	0x00000001


	//----- nvinfo : EIATTR_CBANK_PARAM_SIZE
	.align		4
.L_21:
        /*006c*/ 	.byte	0x03, 0x19
        /*006e*/ 	.short	0x001c


	//----- nvinfo : EIATTR_PARAM_CBANK
	.align		4
        /*0070*/ 	.byte	0x04, 0x0a
        /*0072*/ 	.short	(.L_23 - .L_22)
	.align		4
.L_22:
        /*0074*/ 	.word	index@(.nv.constant0.triton_poi_fused_clone_0)
        /*0078*/ 	.short	0x0210
        /*007a*/ 	.short	0x001c


	//----- nvinfo : EIATTR_SW_WAR
	.align		4
.L_23:
        /*007c*/ 	.byte	0x04, 0x36
        /*007e*/ 	.short	(.L_25 - .L_24)
.L_24:
        /*0080*/ 	.word	0x00000008
.L_25:


//--------------------- .nv.callgraph             --------------------------
	.section	.nv.callgraph,"",@"SHT_CUDA_CALLGRAPH"
	.align	4
	.sectionentsize	8
	.align		4
        /*0000*/ 	.word	0x00000000
	.align		4
        /*0004*/ 	.word	0xffffffff
	.align		4
        /*0008*/ 	.word	0x00000000
	.align		4
        /*000c*/ 	.word	0xfffffffe
	.align		4
        /*0010*/ 	.word	0x00000000
	.align		4
        /*0014*/ 	.word	0xfffffffd
	.align		4
        /*0018*/ 	.word	0x00000000
	.align		4
        /*001c*/ 	.word	0xfffffffc


//--------------------- .text.triton_poi_fused_clone_0 --------------------------
	.section	.text.triton_poi_fused_clone_0,"ax",@progbits
	.align	128
        .global         triton_poi_fused_clone_0
        .type           triton_poi_fused_clone_0,@function
        .size           triton_poi_fused_clone_0,(.L_x_1 - triton_poi_fused_clone_0)
        .other          triton_poi_fused_clone_0,@"STO_CUDA_ENTRY STV_DEFAULT"
triton_poi_fused_clone_0:
.text.triton_poi_fused_clone_0:
[----:B------:R-:W0:Y:S02]  /*0000*/  LDC R1, c[0x0][0x28] ;  /* 0x00000a00ff017b82 */ /* 0x000e240000000800 */
[----:B------:R-:W1:Y:S01]  /*0010*/  S2R R0, SR_TID.X ;  /* 0x0000000000007919 */ /* 0x000e620000002100 */
[----:B------:R-:W2:Y:S01]  /*0020*/  LDC.64 R4, c[0x0][0x218] ;  /* 0x00008600ff047b82 */ /* 0x000ea20000000a00 */
[----:B------:R-:W-:Y:S01]  /*0030*/  ULDC.64 UR4, c[0x0][0x208] ;  /* 0x0000820000047ab9 */ /* 0x000fe20000000a00 */
[----:B------:R-:W3:Y:S01]  /*0040*/  S2R R3, SR_CTAID.X ;  /* 0x0000000000037919 */ /* 0x000ee20000002500 */
[----:B-1----:R-:W-:Y:S02]  /*0050*/  LOP3.LUT R0, R0, 0x7f, RZ, 0xc0, !PT ;  /* 0x0000007f00007812 */ /* 0x002fe400078ec0ff */
[----:B---3--:R-:W-:-:S03]  /*0060*/  SHF.R.S32.HI R7, RZ, 0x18, R3 ;  /* 0x00000018ff077819 */ /* 0x008fc60000011403 */
[----:B------:R-:W-:Y:S01]  /*0070*/  IMAD R0, R3, 0x80, R0 ;  /* 0x0000008003007824 */ /* 0x000fe200078e0200 */
[----:B------:R-:W-:-:S04]  /*0080*/  SGXT R7, R7, 0x1 ;  /* 0x000000010707781a */ /* 0x000fc80000000200 */
[----:B------:R-:W-:Y:S02]  /*0090*/  ISETP.GE.AND P0, PT, R0, 0x100, PT ;  /* 0x000001000000780c */ /* 0x000fe40003f06270 */
[CC--:B------:R-:W-:Y:S02]  /*00a0*/  LEA.HI R2, R7.reuse, R0.reuse, RZ, 0x4 ;  /* 0x0000000007027211 */ /* 0x0c0fe400078f20ff */
[CC--:B------:R-:W-:Y:S02]  /*00b0*/  LEA.HI R6, R7.reuse, R0.reuse, RZ, 0x2 ;  /* 0x0000000007067211 */ /* 0x0c0fe400078f10ff */
[----:B------:R-:W-:Y:S02]  /*00c0*/  SHF.R.S32.HI R9, RZ, 0x4, R2 ;  /* 0x00000004ff097819 */ /* 0x000fe40000011402 */
[----:B------:R-:W1:Y:S01]  /*00d0*/  LDC.64 R2, c[0x0][0x210] ;  /* 0x00008400ff027b82 */ /* 0x000e620000000a00 */
[----:B------:R-:W-:Y:S02]  /*00e0*/  LEA.HI R8, R7, R0, RZ, 0x6 ;  /* 0x0000000007087211 */ /* 0x000fe400078f30ff */
[----:B------:R-:W-:-:S02]  /*00f0*/  SHF.R.S32.HI R10, RZ, 0x2, R6 ;  /* 0x00000002ff0a7819 */ /* 0x000fc40000011406 */
[----:B------:R-:W-:Y:S02]  /*0100*/  LEA.HI R11, R9, R9, RZ, 0x2 ;  /* 0x00000009090b7211 */ /* 0x000fe400078f10ff */
[----:B------:R-:W-:Y:S02]  /*0110*/  LOP3.LUT R7, R6, 0xfffffffc, RZ, 0xc0, !PT ;  /* 0xfffffffc06077812 */ /* 0x000fe400078ec0ff */
[----:B------:R-:W-:Y:S02]  /*0120*/  LOP3.LUT R12, R8, 0xffffffc0, RZ, 0xc0, !PT ;  /* 0xffffffc0080c7812 */ /* 0x000fe400078ec0ff */
[----:B------:R-:W-:Y:S02]  /*0130*/  LEA.HI R6, R10, R10, RZ, 0x2 ;  /* 0x0000000a0a067211 */ /* 0x000fe400078f10ff */
[----:B------:R-:W-:Y:S02]  /*0140*/  LOP3.LUT R8, R11, 0x3ffffffc, RZ, 0xc0, !PT ;  /* 0x3ffffffc0b087812 */ /* 0x000fe400078ec0ff */
[----:B------:R-:W-:-:S02]  /*0150*/  IADD3 R11, R12, R0, -R7 ;  /* 0x000000000c0b7210 */ /* 0x000fc40007ffe807 */
[----:B------:R-:W-:Y:S01]  /*0160*/  LOP3.LUT R7, R6, 0xfffffffc, RZ, 0xc0, !PT ;  /* 0xfffffffc06077812 */ /* 0x000fe200078ec0ff */
[----:B------:R-:W-:-:S04]  /*0170*/  IMAD.IADD R8, R9, 0x1, -R8 ;  /* 0x0000000109087824 */ /* 0x000fc800078e0a08 */
[----:B------:R-:W-:Y:S02]  /*0180*/  IMAD.IADD R7, R10, 0x1, -R7 ;  /* 0x000000010a077824 */ /* 0x000fe400078e0a07 */
[----:B------:R-:W-:Y:S02]  /*0190*/  IMAD R8, R8, 0x4, R11 ;  /* 0x0000000408087824 */ /* 0x000fe400078e020b */
[----:B--2---:R-:W-:-:S04]  /*01a0*/  IMAD.WIDE R4, R7, 0x4, R4 ;  /* 0x0000000407047825 */ /* 0x004fc800078e0204 */
[----:B------:R-:W-:Y:S02]  /*01b0*/  IMAD R9, R7, 0x10, R8 ;  /* 0x0000001007097824 */ /* 0x000fe400078e0208 */
[----:B------:R-:W2:Y:S02]  /*01c0*/  LDC.64 R6, c[0x0][0x220] ;  /* 0x00008800ff067b82 */ /* 0x000ea40000000a00 */
[----:B-1----:R-:W-:Y:S01]  /*01d0*/  IMAD.WIDE R2, R9, 0x4, R2 ;  /* 0x0000000409027825 */ /* 0x002fe200078e0202 */
[----:B------:R-:W-:-:S06]  /*01e0*/  CS2R R8, SRZ ;  /* 0x0000000000087805 */ /* 0x000fcc000001ff00 */
[----:B------:R-:W3:Y:S04]  /*01f0*/  @!P0 LDG.E.EL R9, desc[UR4][R4.64] ;  /* 0x0000000404098981 */ /* 0x000ee8000c2e1900 */
[----:B------:R-:W3:Y:S01]  /*0200*/  @!P0 LDG.E R8, desc[UR4][R2.64] ;  /* 0x0000000402088981 */ /* 0x000ee2000c1e1900 */
[----:B--2---:R-:W-:-:S04]  /*0210*/  IMAD.WIDE R6, R0, 0x4, R6 ;  /* 0x0000000400067825 */ /* 0x004fc800078e0206 */
[----:B---3--:R-:W-:Y:S01]  /*0220*/  FADD R9, R9, R8 ;  /* 0x0000000809097221 */ /* 0x008fe20000000000 */
[----:B------:R-:W-:Y:S06]  /*0230*/  @P0 EXIT ;  /* 0x000000000000094d */ /* 0x000fec0003800000 */
[----:B------:R-:W-:Y:S01]  /*0240*/  STG.E desc[UR4][R6.64], R9 ;  /* 0x0000000906007986 */ /* 0x000fe2000c101904 */
[----:B------:R-:W-:Y:S05]  /*0250*/  EXIT ;  /* 0x000000000000794d */ /* 0x000fea0003800000 */
.L_x_0:
[----:B------:R-:W-:-:S00]  /*0260*/  BRA `(.L_x_0) ;  /* 0xfffffffc00fc7947 */ /* 0x000fc0000383ffff */
[----:B------:R-:W-:-:S00]  /*0270*/  NOP ;  /* 0x0000000000007918 */ /* 0x000fc00000000000 */
        /* <DEDUP_REMOVED lines=8> */
.L_x_1:


//--------------------- .nv.constant0.triton_poi_fused_clone_0 --------------------------
	.section	.nv.constant0.triton_poi_fused_clone_0,"a",@progbits
	.sectionflags	@""
	.align	4
.nv.constant0.triton_poi_fused_clone_0:
	.zero		556
